//
// Generated by NVIDIA NVVM Compiler
//
// Compiler Build ID: CL-36424714
// Cuda compilation tools, release 13.0, V13.0.88
// Based on NVVM 20.0.0
//

.version 9.0
.target sm_100
.address_size 64

	// .globl	_Z11matMulFixedPfS_S_i
// _ZZ11matMulFixedPfS_S_iE3Mds has been demoted
// _ZZ11matMulFixedPfS_S_iE3Nds has been demoted
.extern .shared .align 16 .b8 sharedMem[];

.visible .entry _Z11matMulFixedPfS_S_i(
	.param .u64 .ptr .align 1 _Z11matMulFixedPfS_S_i_param_0,
	.param .u64 .ptr .align 1 _Z11matMulFixedPfS_S_i_param_1,
	.param .u64 .ptr .align 1 _Z11matMulFixedPfS_S_i_param_2,
	.param .u32 _Z11matMulFixedPfS_S_i_param_3
)
{
	.reg .pred 	%p<8>;
	.reg .b32 	%r<43>;
	.reg .b32 	%f<63>;
	.reg .b64 	%rd<13>;
	// demoted variable
	.shared .align 4 .b8 _ZZ11matMulFixedPfS_S_iE3Mds[1024];
	// demoted variable
	.shared .align 4 .b8 _ZZ11matMulFixedPfS_S_iE3Nds[1024];
	ld.param.u64 	%rd3, [_Z11matMulFixedPfS_S_i_param_0];
	ld.param.u64 	%rd4, [_Z11matMulFixedPfS_S_i_param_1];
	ld.param.u64 	%rd5, [_Z11matMulFixedPfS_S_i_param_2];
	ld.param.u32 	%r24, [_Z11matMulFixedPfS_S_i_param_3];
	mov.u32 	%r25, %ctaid.y;
	shl.b32 	%r26, %r25, 4;
	mov.u32 	%r40, %tid.y;
	add.s32 	%r2, %r26, %r40;
	mov.u32 	%r27, %ctaid.x;
	shl.b32 	%r3, %r27, 4;
	mov.u32 	%r38, %tid.x;
	add.s32 	%r5, %r3, %r38;
	setp.lt.s32 	%p1, %r24, 1;
	mov.f32 	%f62, 0f00000000;
	@%p1 bra 	$L__BB0_7;
	add.s32 	%r28, %r24, 15;
	shr.u32 	%r29, %r28, 4;
	shl.b32 	%r30, %r40, 6;
	mov.u32 	%r31, _ZZ11matMulFixedPfS_S_iE3Mds;
	add.s32 	%r6, %r31, %r30;
	shl.b32 	%r32, %r38, 2;
	add.s32 	%r7, %r6, %r32;
	mov.u32 	%r33, _ZZ11matMulFixedPfS_S_iE3Nds;
	add.s32 	%r9, %r33, %r32;
	add.s32 	%r8, %r9, %r30;
	neg.s32 	%r42, %r29;
	mad.lo.s32 	%r34, %r40, %r24, %r38;
	add.s32 	%r41, %r34, %r3;
	shl.b32 	%r12, %r24, 4;
	mad.lo.s32 	%r39, %r24, %r2, %r38;
	cvta.to.global.u64 	%rd1, %rd3;
	cvta.to.global.u64 	%rd2, %rd4;
	mov.f32 	%f62, 0f00000000;
$L__BB0_2:
	max.u32 	%r35, %r2, %r38;
	setp.ge.u32 	%p2, %r35, %r24;
	mov.f32 	%f60, 0f00000000;
	@%p2 bra 	$L__BB0_4;
	mul.wide.u32 	%rd6, %r39, 4;
	add.s64 	%rd7, %rd1, %rd6;
	ld.global.f32 	%f60, [%rd7];
$L__BB0_4:
	setp.ge.s32 	%p3, %r5, %r24;
	st.shared.f32 	[%r7], %f60;
	setp.ge.u32 	%p4, %r40, %r24;
	mov.f32 	%f61, 0f00000000;
	or.pred  	%p5, %p3, %p4;
	@%p5 bra 	$L__BB0_6;
	mul.wide.u32 	%rd8, %r41, 4;
	add.s64 	%rd9, %rd2, %rd8;
	ld.global.f32 	%f61, [%rd9];
$L__BB0_6:
	st.shared.f32 	[%r8], %f61;
	bar.sync 	0;
	ld.shared.f32 	%f12, [%r6];
	ld.shared.f32 	%f13, [%r9];
	fma.rn.f32 	%f14, %f12, %f13, %f62;
	ld.shared.f32 	%f15, [%r6+4];
	ld.shared.f32 	%f16, [%r9+64];
	fma.rn.f32 	%f17, %f15, %f16, %f14;
	ld.shared.f32 	%f18, [%r6+8];
	ld.shared.f32 	%f19, [%r9+128];
	fma.rn.f32 	%f20, %f18, %f19, %f17;
	ld.shared.f32 	%f21, [%r6+12];
	ld.shared.f32 	%f22, [%r9+192];
	fma.rn.f32 	%f23, %f21, %f22, %f20;
	ld.shared.f32 	%f24, [%r6+16];
	ld.shared.f32 	%f25, [%r9+256];
	fma.rn.f32 	%f26, %f24, %f25, %f23;
	ld.shared.f32 	%f27, [%r6+20];
	ld.shared.f32 	%f28, [%r9+320];
	fma.rn.f32 	%f29, %f27, %f28, %f26;
	ld.shared.f32 	%f30, [%r6+24];
	ld.shared.f32 	%f31, [%r9+384];
	fma.rn.f32 	%f32, %f30, %f31, %f29;
	ld.shared.f32 	%f33, [%r6+28];
	ld.shared.f32 	%f34, [%r9+448];
	fma.rn.f32 	%f35, %f33, %f34, %f32;
	ld.shared.f32 	%f36, [%r6+32];
	ld.shared.f32 	%f37, [%r9+512];
	fma.rn.f32 	%f38, %f36, %f37, %f35;
	ld.shared.f32 	%f39, [%r6+36];
	ld.shared.f32 	%f40, [%r9+576];
	fma.rn.f32 	%f41, %f39, %f40, %f38;
	ld.shared.f32 	%f42, [%r6+40];
	ld.shared.f32 	%f43, [%r9+640];
	fma.rn.f32 	%f44, %f42, %f43, %f41;
	ld.shared.f32 	%f45, [%r6+44];
	ld.shared.f32 	%f46, [%r9+704];
	fma.rn.f32 	%f47, %f45, %f46, %f44;
	ld.shared.f32 	%f48, [%r6+48];
	ld.shared.f32 	%f49, [%r9+768];
	fma.rn.f32 	%f50, %f48, %f49, %f47;
	ld.shared.f32 	%f51, [%r6+52];
	ld.shared.f32 	%f52, [%r9+832];
	fma.rn.f32 	%f53, %f51, %f52, %f50;
	ld.shared.f32 	%f54, [%r6+56];
	ld.shared.f32 	%f55, [%r9+896];
	fma.rn.f32 	%f56, %f54, %f55, %f53;
	ld.shared.f32 	%f57, [%r6+60];
	ld.shared.f32 	%f58, [%r9+960];
	fma.rn.f32 	%f62, %f57, %f58, %f56;
	bar.sync 	0;
	add.s32 	%r42, %r42, 1;
	setp.ne.s32 	%p6, %r42, 0;
	add.s32 	%r41, %r41, %r12;
	add.s32 	%r40, %r40, 16;
	add.s32 	%r39, %r39, 16;
	add.s32 	%r38, %r38, 16;
	@%p6 bra 	$L__BB0_2;
$L__BB0_7:
	max.s32 	%r36, %r2, %r5;
	setp.ge.s32 	%p7, %r36, %r24;
	@%p7 bra 	$L__BB0_9;
	mad.lo.s32 	%r37, %r24, %r2, %r5;
	cvta.to.global.u64 	%rd10, %rd5;
	mul.wide.s32 	%rd11, %r37, 4;
	add.s64 	%rd12, %rd10, %rd11;
	st.global.f32 	[%rd12], %f62;
$L__BB0_9:
	ret;

}
	// .globl	_Z13matMulDynamicPfS_S_i
.visible .entry _Z13matMulDynamicPfS_S_i(
	.param .u64 .ptr .align 1 _Z13matMulDynamicPfS_S_i_param_0,
	.param .u64 .ptr .align 1 _Z13matMulDynamicPfS_S_i_param_1,
	.param .u64 .ptr .align 1 _Z13matMulDynamicPfS_S_i_param_2,
	.param .u32 _Z13matMulDynamicPfS_S_i_param_3
)
{
	.reg .pred 	%p<8>;
	.reg .b32 	%r<45>;
	.reg .b32 	%f<63>;
	.reg .b64 	%rd<13>;

	ld.param.u64 	%rd3, [_Z13matMulDynamicPfS_S_i_param_0];
	ld.param.u64 	%rd4, [_Z13matMulDynamicPfS_S_i_param_1];
	ld.param.u64 	%rd5, [_Z13matMulDynamicPfS_S_i_param_2];
	ld.param.u32 	%r23, [_Z13matMulDynamicPfS_S_i_param_3];
	mov.u32 	%r24, %ctaid.y;
	shl.b32 	%r25, %r24, 4;
	mov.u32 	%r42, %tid.y;
	add.s32 	%r2, %r25, %r42;
	mov.u32 	%r26, %ctaid.x;
	shl.b32 	%r3, %r26, 4;
	mov.u32 	%r40, %tid.x;
	add.s32 	%r5, %r3, %r40;
	setp.lt.s32 	%p1, %r23, 1;
	mov.f32 	%f62, 0f00000000;
	@%p1 bra 	$L__BB1_7;
	add.s32 	%r27, %r23, 15;
	shr.u32 	%r28, %r27, 4;
	shl.b32 	%r29, %r42, 4;
	add.s32 	%r30, %r29, %r40;
	shl.b32 	%r31, %r30, 2;
	mov.u32 	%r32, sharedMem;
	add.s32 	%r6, %r32, %r31;
	shl.b32 	%r33, %r42, 6;
	add.s32 	%r7, %r32, %r33;
	shl.b32 	%r34, %r40, 2;
	add.s32 	%r35, %r32, %r34;
	add.s32 	%r8, %r35, 1024;
	neg.s32 	%r44, %r28;
	mad.lo.s32 	%r36, %r42, %r23, %r40;
	add.s32 	%r43, %r36, %r3;
	shl.b32 	%r11, %r23, 4;
	mad.lo.s32 	%r41, %r23, %r2, %r40;
	cvta.to.global.u64 	%rd1, %rd3;
	cvta.to.global.u64 	%rd2, %rd4;
	mov.f32 	%f62, 0f00000000;
$L__BB1_2:
	max.u32 	%r37, %r2, %r40;
	setp.ge.u32 	%p2, %r37, %r23;
	mov.f32 	%f60, 0f00000000;
	@%p2 bra 	$L__BB1_4;
	mul.wide.u32 	%rd6, %r41, 4;
	add.s64 	%rd7, %rd1, %rd6;
	ld.global.f32 	%f60, [%rd7];
$L__BB1_4:
	setp.ge.s32 	%p3, %r5, %r23;
	st.shared.f32 	[%r6], %f60;
	setp.ge.u32 	%p4, %r42, %r23;
	mov.f32 	%f61, 0f00000000;
	or.pred  	%p5, %p3, %p4;
	@%p5 bra 	$L__BB1_6;
	mul.wide.u32 	%rd8, %r43, 4;
	add.s64 	%rd9, %rd2, %rd8;
	ld.global.f32 	%f61, [%rd9];
$L__BB1_6:
	st.shared.f32 	[%r6+1024], %f61;
	bar.sync 	0;
	ld.shared.v4.f32 	{%f12, %f13, %f14, %f15}, [%r7];
	ld.shared.f32 	%f16, [%r8];
	fma.rn.f32 	%f17, %f12, %f16, %f62;
	ld.shared.f32 	%f18, [%r8+64];
	fma.rn.f32 	%f19, %f13, %f18, %f17;
	ld.shared.f32 	%f20, [%r8+128];
	fma.rn.f32 	%f21, %f14, %f20, %f19;
	ld.shared.f32 	%f22, [%r8+192];
	fma.rn.f32 	%f23, %f15, %f22, %f21;
	ld.shared.v4.f32 	{%f24, %f25, %f26, %f27}, [%r7+16];
	ld.shared.f32 	%f28, [%r8+256];
	fma.rn.f32 	%f29, %f24, %f28, %f23;
	ld.shared.f32 	%f30, [%r8+320];
	fma.rn.f32 	%f31, %f25, %f30, %f29;
	ld.shared.f32 	%f32, [%r8+384];
	fma.rn.f32 	%f33, %f26, %f32, %f31;
	ld.shared.f32 	%f34, [%r8+448];
	fma.rn.f32 	%f35, %f27, %f34, %f33;
	ld.shared.v4.f32 	{%f36, %f37, %f38, %f39}, [%r7+32];
	ld.shared.f32 	%f40, [%r8+512];
	fma.rn.f32 	%f41, %f36, %f40, %f35;
	ld.shared.f32 	%f42, [%r8+576];
	fma.rn.f32 	%f43, %f37, %f42, %f41;
	ld.shared.f32 	%f44, [%r8+640];
	fma.rn.f32 	%f45, %f38, %f44, %f43;
	ld.shared.f32 	%f46, [%r8+704];
	fma.rn.f32 	%f47, %f39, %f46, %f45;
	ld.shared.v4.f32 	{%f48, %f49, %f50, %f51}, [%r7+48];
	ld.shared.f32 	%f52, [%r8+768];
	fma.rn.f32 	%f53, %f48, %f52, %f47;
	ld.shared.f32 	%f54, [%r8+832];
	fma.rn.f32 	%f55, %f49, %f54, %f53;
	ld.shared.f32 	%f56, [%r8+896];
	fma.rn.f32 	%f57, %f50, %f56, %f55;
	ld.shared.f32 	%f58, [%r8+960];
	fma.rn.f32 	%f62, %f51, %f58, %f57;
	bar.sync 	0;
	add.s32 	%r44, %r44, 1;
	setp.ne.s32 	%p6, %r44, 0;
	add.s32 	%r43, %r43, %r11;
	add.s32 	%r42, %r42, 16;
	add.s32 	%r41, %r41, 16;
	add.s32 	%r40, %r40, 16;
	@%p6 bra 	$L__BB1_2;
$L__BB1_7:
	max.s32 	%r38, %r2, %r5;
	setp.ge.s32 	%p7, %r38, %r23;
	@%p7 bra 	$L__BB1_9;
	mad.lo.s32 	%r39, %r23, %r2, %r5;
	cvta.to.global.u64 	%rd10, %rd5;
	mul.wide.s32 	%rd11, %r39, 4;
	add.s64 	%rd12, %rd10, %rd11;
	st.global.f32 	[%rd12], %f62;
$L__BB1_9:
	ret;

}


// ===== COMPILED SASS (sm_100) =====

	.target	sm_100

	.elftype	@"ET_EXEC"


//--------------------- .note.nv.tkinfo           --------------------------
	.section	.note.nv.tkinfo,"",@"SHT_NOTE"
	.sectionflags	@"SHF_NOTE_NV_TKINFO"
	.tkinfo
        /*0018*/ 	.word	0x00000002
        /*0030*/ 	.string	""
        /*0030*/ 	.string	"ptxas"
        /*0030*/ 	.string	"Cuda compilation tools, release 13.0, V13.0.88"
        /*0030*/ 	.string	"Build cuda_13.0.r13.0/compiler.36424714_0"
        /*0030*/ 	.string	"-arch sm_100 -m 64 "



//--------------------- .note.nv.cuinfo           --------------------------
	.section	.note.nv.cuinfo,"",@"SHT_NOTE"
	.sectionflags	@"SHF_NOTE_NV_CUINFO"
        /*0018*/ 	.short	0x0002
        /*001a*/ 	.short	0x0064
        /*001c*/ 	.short	0x0082
	.zero		2


//--------------------- .nv.info                  --------------------------
	.section	.nv.info,"",@"SHT_CUDA_INFO"
	.align	4


	//----- nvinfo : EIATTR_REGCOUNT
	.align		4
        /*0000*/ 	.byte	0x04, 0x2f
        /*0002*/ 	.short	(.L_1 - .L_0)
	.align		4
.L_0:
        /*0004*/ 	.word	index@(_Z11matMulFixedPfS_S_i)
        /*0008*/ 	.word	0x00000020


	//----- nvinfo : EIATTR_FRAME_SIZE
	.align		4
.L_1:
        /*000c*/ 	.byte	0x04, 0x11
        /*000e*/ 	.short	(.L_3 - .L_2)
	.align		4
.L_2:
        /*0010*/ 	.word	index@(_Z11matMulFixedPfS_S_i)
        /*0014*/ 	.word	0x00000000


	//----- nvinfo : EIATTR_REGCOUNT
	.align		4
.L_3:
        /*0018*/ 	.byte	0x04, 0x2f
        /*001a*/ 	.short	(.L_5 - .L_4)
	.align		4
.L_4:
        /*001c*/ 	.word	index@(_Z13matMulDynamicPfS_S_i)
        /*0020*/ 	.word	0x00000020


	//----- nvinfo : EIATTR_FRAME_SIZE
	.align		4
.L_5:
        /*0024*/ 	.byte	0x04, 0x11
        /*0026*/ 	.short	(.L_7 - .L_6)
	.align		4
.L_6:
        /*0028*/ 	.word	index@(_Z13matMulDynamicPfS_S_i)
        /*002c*/ 	.word	0x00000000


	//----- nvinfo : EIATTR_MIN_STACK_SIZE
	.align		4
.L_7:
        /*0030*/ 	.byte	0x04, 0x12
        /*0032*/ 	.short	(.L_9 - .L_8)
	.align		4
.L_8:
        /*0034*/ 	.word	index@(_Z13matMulDynamicPfS_S_i)
        /*0038*/ 	.word	0x00000000


	//----- nvinfo : EIATTR_MIN_STACK_SIZE
	.align		4
.L_9:
        /*003c*/ 	.byte	0x04, 0x12
        /*003e*/ 	.short	(.L_11 - .L_10)
	.align		4
.L_10:
        /*0040*/ 	.word	index@(_Z11matMulFixedPfS_S_i)
        /*0044*/ 	.word	0x00000000
.L_11:


//--------------------- .nv.compat                --------------------------
	.section	.nv.compat,"",@"SHT_CUDA_COMPAT_INFO"
	.align	4
        /*0000*/ 	.byte	0x02, 0x09, 0x00, 0x00, 0x02, 0x02, 0x01, 0x00, 0x02, 0x05, 0x05, 0x00, 0x03, 0x07, 0x01, 0x01
        /*0010*/ 	.byte	0x02, 0x03, 0x00, 0x00, 0x02, 0x06, 0x01, 0x00, 0x04, 0x0b, 0x08, 0x00, 0x09, 0x00, 0x00, 0x00
        /*0020*/ 	.byte	0x00, 0x00, 0x00, 0x00


//--------------------- .nv.info._Z13matMulDynamicPfS_S_i --------------------------
	.section	.nv.info._Z13matMulDynamicPfS_S_i,"",@"SHT_CUDA_INFO"
	.sectionflags	@""
	.align	4


	//----- nvinfo : EIATTR_CUDA_API_VERSION
	.align		4
        /*0000*/ 	.byte	0x04, 0x37
        /*0002*/ 	.short	(.L_13 - .L_12)
.L_12:
        /*0004*/ 	.word	0x00000082


	//----- nvinfo : EIATTR_KPARAM_INFO
	.align		4
.L_13:
        /*0008*/ 	.byte	0x04, 0x17
        /*000a*/ 	.short	(.L_15 - .L_14)
.L_14:
        /*000c*/ 	.word	0x00000000
        /*0010*/ 	.short	0x0003
        /*0012*/ 	.short	0x0018
        /*0014*/ 	.byte	0x00, 0xf0, 0x11, 0x00


	//----- nvinfo : EIATTR_KPARAM_INFO
	.align		4
.L_15:
        /*0018*/ 	.byte	0x04, 0x17
        /*001a*/ 	.short	(.L_17 - .L_16)
.L_16:
        /*001c*/ 	.word	0x00000000
        /*0020*/ 	.short	0x0002
        /*0022*/ 	.short	0x0010
        /*0024*/ 	.byte	0x00, 0xf5, 0x21, 0x00


	//----- nvinfo : EIATTR_KPARAM_INFO
	.align		4
.L_17:
        /*0028*/ 	.byte	0x04, 0x17
        /*002a*/ 	.short	(.L_19 - .L_18)
.L_18:
        /*002c*/ 	.word	0x00000000
        /*0030*/ 	.short	0x0001
        /*0032*/ 	.short	0x0008
        /*0034*/ 	.byte	0x00, 0xf5, 0x21, 0x00


	//----- nvinfo : EIATTR_KPARAM_INFO
	.align		4
.L_19:
        /*0038*/ 	.byte	0x04, 0x17
        /*003a*/ 	.short	(.L_21 - .L_20)
.L_20:
        /*003c*/ 	.word	0x00000000
        /*0040*/ 	.short	0x0000
        /*0042*/ 	.short	0x0000
        /*0044*/ 	.byte	0x00, 0xf5, 0x21, 0x00


	//----- nvinfo : EIATTR_SPARSE_MMA_MASK
	.align		4
.L_21:
        /*0048*/ 	.byte	0x03, 0x50
        /*004a*/ 	.short	0x0000


	//----- nvinfo : EIATTR_MAXREG_COUNT
	.align		4
        /*004c*/ 	.byte	0x03, 0x1b
        /*004e*/ 	.short	0x00ff


	//----- nvinfo : EIATTR_NUM_BARRIERS
	.align		4
        /*0050*/ 	.byte	0x02, 0x4c
        /*0052*/ 	.byte	0x01
	.zero		1


	//----- nvinfo : EIATTR_MERCURY_ISA_VERSION
	.align		4
        /*0054*/ 	.byte	0x03, 0x5f
        /*0056*/ 	.short	0x0101


	//----- nvinfo : EIATTR_VRC_CTA_INIT_COUNT
	.align		4
        /*0058*/ 	.byte	0x02, 0x4a
	.zero		1
	.zero		1


	//----- nvinfo : EIATTR_EXIT_INSTR_OFFSETS
	.align		4
        /*005c*/ 	.byte	0x04, 0x1c
        /*005e*/ 	.short	(.L_23 - .L_22)


	//   ....[0]....
.L_22:
        /*0060*/ 	.word	0x000005a0


	//   ....[1]....
        /*0064*/ 	.word	0x000005f0


	//----- nvinfo : EIATTR_CBANK_PARAM_SIZE
	.align		4
.L_23:
        /*0068*/ 	.byte	0x03, 0x19
        /*006a*/ 	.short	0x001c


	//----- nvinfo : EIATTR_PARAM_CBANK
	.align		4
        /*006c*/ 	.byte	0x04, 0x0a
        /*006e*/ 	.short	(.L_25 - .L_24)
	.align		4
.L_24:
        /*0070*/ 	.word	index@(.nv.constant0._Z13matMulDynamicPfS_S_i)
        /*0074*/ 	.short	0x0380
        /*0076*/ 	.short	0x001c


	//----- nvinfo : EIATTR_SW_WAR
	.align		4
.L_25:
        /*0078*/ 	.byte	0x04, 0x36
        /*007a*/ 	.short	(.L_27 - .L_26)
.L_26:
        /*007c*/ 	.word	0x00000008
.L_27:


//--------------------- .nv.info._Z11matMulFixedPfS_S_i --------------------------
	.section	.nv.info._Z11matMulFixedPfS_S_i,"",@"SHT_CUDA_INFO"
	.sectionflags	@""
	.align	4


	//----- nvinfo : EIATTR_CUDA_API_VERSION
	.align		4
        /*0000*/ 	.byte	0x04, 0x37
        /*0002*/ 	.short	(.L_29 - .L_28)
.L_28:
        /*0004*/ 	.word	0x00000082


	//----- nvinfo : EIATTR_KPARAM_INFO
	.align		4
.L_29:
        /*0008*/ 	.byte	0x04, 0x17
        /*000a*/ 	.short	(.L_31 - .L_30)
.L_30:
        /*000c*/ 	.word	0x00000000
        /*0010*/ 	.short	0x0003
        /*0012*/ 	.short	0x0018
        /*0014*/ 	.byte	0x00, 0xf0, 0x11, 0x00


	//----- nvinfo : EIATTR_KPARAM_INFO
	.align		4
.L_31:
        /*0018*/ 	.byte	0x04, 0x17
        /*001a*/ 	.short	(.L_33 - .L_32)
.L_32:
        /*001c*/ 	.word	0x00000000
        /*0020*/ 	.short	0x0002
        /*0022*/ 	.short	0x0010
        /*0024*/ 	.byte	0x00, 0xf5, 0x21, 0x00


	//----- nvinfo : EIATTR_KPARAM_INFO
	.align		4
.L_33:
        /*0028*/ 	.byte	0x04, 0x17
        /*002a*/ 	.short	(.L_35 - .L_34)
.L_34:
        /*002c*/ 	.word	0x00000000
        /*0030*/ 	.short	0x0001
        /*0032*/ 	.short	0x0008
        /*0034*/ 	.byte	0x00, 0xf5, 0x21, 0x00


	//----- nvinfo : EIATTR_KPARAM_INFO
	.align		4
.L_35:
        /*0038*/ 	.byte	0x04, 0x17
        /*003a*/ 	.short	(.L_37 - .L_36)
.L_36:
        /*003c*/ 	.word	0x00000000
        /*0040*/ 	.short	0x0000
        /*0042*/ 	.short	0x0000
        /*0044*/ 	.byte	0x00, 0xf5, 0x21, 0x00


	//----- nvinfo : EIATTR_SPARSE_MMA_MASK
	.align		4
.L_37:
        /*0048*/ 	.byte	0x03, 0x50
        /*004a*/ 	.short	0x0000


	//----- nvinfo : EIATTR_MAXREG_COUNT
	.align		4
        /*004c*/ 	.byte	0x03, 0x1b
        /*004e*/ 	.short	0x00ff


	//----- nvinfo : EIATTR_NUM_BARRIERS
	.align		4
        /*0050*/ 	.byte	0x02, 0x4c
        /*0052*/ 	.byte	0x01
	.zero		1


	//----- nvinfo : EIATTR_MERCURY_ISA_VERSION
	.align		4
        /*0054*/ 	.byte	0x03, 0x5f
        /*0056*/ 	.short	0x0101


	//----- nvinfo : EIATTR_VRC_CTA_INIT_COUNT
	.align		4
        /*0058*/ 	.byte	0x02, 0x4a
	.zero		1
	.zero		1


	//----- nvinfo : EIATTR_EXIT_INSTR_OFFSETS
	.align		4
        /*005c*/ 	.byte	0x04, 0x1c
        /*005e*/ 	.short	(.L_39 - .L_38)


	//   ....[0]....
.L_38:
        /*0060*/ 	.word	0x000005c0


	//   ....[1]....
        /*0064*/ 	.word	0x00000610


	//----- nvinfo : EIATTR_CBANK_PARAM_SIZE
	.align		4
.L_39:
        /*0068*/ 	.byte	0x03, 0x19
        /*006a*/ 	.short	0x001c


	//----- nvinfo : EIATTR_PARAM_CBANK
	.align		4
        /*006c*/ 	.byte	0x04, 0x0a
        /*006e*/ 	.short	(.L_41 - .L_40)
	.align		4
.L_40:
        /*0070*/ 	.word	index@(.nv.constant0._Z11matMulFixedPfS_S_i)
        /*0074*/ 	.short	0x0380
        /*0076*/ 	.short	0x001c


	//----- nvinfo : EIATTR_SW_WAR
	.align		4
.L_41:
        /*0078*/ 	.byte	0x04, 0x36
        /*007a*/ 	.short	(.L_43 - .L_42)
.L_42:
        /*007c*/ 	.word	0x00000008
.L_43:


//--------------------- .nv.callgraph             --------------------------
	.section	.nv.callgraph,"",@"SHT_CUDA_CALLGRAPH"
	.align	4
	.sectionentsize	8
	.align		4
        /*0000*/ 	.word	0x00000000
	.align		4
        /*0004*/ 	.word	0xffffffff
	.align		4
        /*0008*/ 	.word	0x00000000
	.align		4
        /*000c*/ 	.word	0xfffffffe
	.align		4
        /*0010*/ 	.word	0x00000000
	.align		4
        /*0014*/ 	.word	0xfffffffd
	.align		4
        /*0018*/ 	.word	0x00000000
	.align		4
        /*001c*/ 	.word	0xfffffffc


//--------------------- .text._Z13matMulDynamicPfS_S_i --------------------------
	.section	.text._Z13matMulDynamicPfS_S_i,"ax",@progbits
	.align	128
        .global         _Z13matMulDynamicPfS_S_i
        .type           _Z13matMulDynamicPfS_S_i,@function
        .size           _Z13matMulDynamicPfS_S_i,(.L_x_6 - _Z13matMulDynamicPfS_S_i)
        .other          _Z13matMulDynamicPfS_S_i,@"STO_CUDA_ENTRY STV_DEFAULT"
_Z13matMulDynamicPfS_S_i:
.text._Z13matMulDynamicPfS_S_i:
[----:B------:R-:W-:Y:S01]  /*0000*/  LDC R1, c[0x0][0x37c] ;  /* 0x0000df00ff017b82 */ /* 0x000fe20000000800 */
[----:B------:R-:W0:Y:S01]  /*0010*/  LDCU UR4, c[0x0][0x398] ;  /* 0x00007300ff0477ac */ /* 0x000e220008000800 */
[----:B------:R-:W1:Y:S01]  /*0020*/  S2R R2, SR_CTAID.Y ;  /* 0x0000000000027919 */ /* 0x000e620000002600 */
[----:B------:R-:W-:Y:S01]  /*0030*/  HFMA2 R21, -RZ, RZ, 0, 0 ;  /* 0x00000000ff157431 */ /* 0x000fe200000001ff */
[----:B------:R-:W2:Y:S01]  /*0040*/  LDCU.64 UR6, c[0x0][0x358] ;  /* 0x00006b00ff0677ac */ /* 0x000ea20008000a00 */
[----:B------:R-:W1:Y:S01]  /*0050*/  S2R R14, SR_TID.Y ;  /* 0x00000000000e7919 */ /* 0x000e620000002200 */
[----:B------:R-:W3:Y:S01]  /*0060*/  S2R R6, SR_CTAID.X ;  /* 0x0000000000067919 */ /* 0x000ee20000002500 */
[----:B------:R-:W3:Y:S01]  /*0070*/  S2R R3, SR_TID.X ;  /* 0x0000000000037919 */ /* 0x000ee20000002100 */
[----:B0-----:R-:W-:-:S04]  /*0080*/  MOV R0, UR4 ;  /* 0x0000000400007c02 */ /* 0x001fc80008000f00 */
[----:B------:R-:W-:Y:S02]  /*0090*/  ISETP.GE.AND P0, PT, R0, 0x1, PT ;  /* 0x000000010000780c */ /* 0x000fe40003f06270 */
[----:B-1----:R-:W-:Y:S02]  /*00a0*/  LEA R2, R2, R14, 0x4 ;  /* 0x0000000e02027211 */ /* 0x002fe400078e20ff */
[----:B---3--:R-:W-:-:S09]  /*00b0*/  LEA R13, R6, R3, 0x4 ;  /* 0x00000003060d7211 */ /* 0x008fd200078e20ff */
[----:B--2---:R-:W-:Y:S05]  /*00c0*/  @!P0 BRA `(.L_x_0) ;  /* 0x00000004002c8947 */ /* 0x004fea0003800000 */
[----:B------:R-:W0:Y:S01]  /*00d0*/  S2UR UR5, SR_CgaCtaId ;  /* 0x00000000000579c3 */ /* 0x000e220000008800 */
[----:B------:R-:W-:Y:S01]  /*00e0*/  VIADD R4, R0, 0xf ;  /* 0x0000000f00047836 */ /* 0x000fe20000000000 */
[----:B------:R-:W-:Y:S01]  /*00f0*/  UMOV UR4, 0x400 ;  /* 0x0000040000047882 */ /* 0x000fe20000000000 */
[CCC-:B------:R-:W-:Y:S01]  /*0100*/  IMAD R17, R14.reuse, R0.reuse, R3.reuse ;  /* 0x000000000e117224 */ /* 0x1c0fe200078e0203 */
[----:B------:R-:W-:Y:S01]  /*0110*/  LEA R19, R14, R3, 0x4 ;  /* 0x000000030e137211 */ /* 0x000fe200078e20ff */
[----:B------:R-:W-:Y:S01]  /*0120*/  IMAD R12, R2, R0, R3 ;  /* 0x00000000020c7224 */ /* 0x000fe200078e0203 */
[----:B------:R-:W-:Y:S02]  /*0130*/  SHF.R.U32.HI R4, RZ, 0x4, R4 ;  /* 0x00000004ff047819 */ /* 0x000fe40000011604 */
[----:B------:R-:W1:Y:S01]  /*0140*/  LDC R15, c[0x0][0x398] ;  /* 0x0000e600ff0f7b82 */ /* 0x000e620000000800 */
[----:B------:R-:W-:Y:S02]  /*0150*/  LEA R17, R6, R17, 0x4 ;  /* 0x0000001106117211 */ /* 0x000fe400078e20ff */
[----:B------:R-:W-:Y:S01]  /*0160*/  MOV R21, RZ ;  /* 0x000000ff00157202 */ /* 0x000fe20000000f00 */
[----:B------:R-:W-:Y:S01]  /*0170*/  IMAD.MOV R18, RZ, RZ, -R4 ;  /* 0x000000ffff127224 */ /* 0x000fe200078e0a04 */
[----:B0-----:R-:W-:-:S06]  /*0180*/  ULEA UR4, UR5, UR4, 0x18 ;  /* 0x0000000405047291 */ /* 0x001fcc000f8ec0ff */
[----:B------:R-:W-:Y:S02]  /*0190*/  LEA R19, R19, UR4, 0x2 ;  /* 0x0000000413137c11 */ /* 0x000fe4000f8e10ff */
[----:B------:R-:W-:Y:S02]  /*01a0*/  LEA R20, R14, UR4, 0x6 ;  /* 0x000000040e147c11 */ /* 0x000fe4000f8e30ff */
[----:B------:R-:W-:-:S07]  /*01b0*/  LEA R16, R3, UR4, 0x2 ;  /* 0x0000000403107c11 */ /* 0x000fce000f8e10ff */
.L_x_1:
[----:B-1----:R-:W-:Y:S01]  /*01c0*/  MOV R0, R15 ;  /* 0x0000000f00007202 */ /* 0x002fe20000000f00 */
[----:B------:R-:W-:Y:S01]  /*01d0*/  HFMA2 R26, -RZ, RZ, 0, 0 ;  /* 0x00000000ff1a7431 */ /* 0x000fe200000001ff */
[----:B------:R-:W-:Y:S02]  /*01e0*/  VIMNMX.U32 R5, PT, PT, R2, R3, !PT ;  /* 0x0000000302057248 */ /* 0x000fe40007fe0000 */
[-C--:B------:R-:W-:Y:S02]  /*01f0*/  ISETP.GE.U32.AND P0, PT, R14, R0.reuse, PT ;  /* 0x000000000e00720c */ /* 0x080fe40003f06070 */
[-C--:B------:R-:W-:Y:S02]  /*0200*/  ISETP.GE.U32.AND P1, PT, R5, R0.reuse, PT ;  /* 0x000000000500720c */ /* 0x080fe40003f26070 */
[----:B------:R-:W-:Y:S02]  /*0210*/  ISETP.GE.OR P0, PT, R13, R0, P0 ;  /* 0x000000000d00720c */ /* 0x000fe40000706670 */
[----:B------:R-:W-:-:S09]  /*0220*/  MOV R28, RZ ;  /* 0x000000ff001c7202 */ /* 0x000fd20000000f00 */
[----:B------:R-:W0:Y:S08]  /*0230*/  @!P1 LDC.64 R6, c[0x0][0x380] ;  /* 0x0000e000ff069b82 */ /* 0x000e300000000a00 */
[----:B------:R-:W1:Y:S01]  /*0240*/  @!P0 LDC.64 R4, c[0x0][0x388] ;  /* 0x0000e200ff048b82 */ /* 0x000e620000000a00 */
[----:B0-----:R-:W-:-:S05]  /*0250*/  @!P1 IMAD.WIDE.U32 R6, R12, 0x4, R6 ;  /* 0x000000040c069825 */ /* 0x001fca00078e0006 */
[----:B------:R-:W2:Y:S01]  /*0260*/  @!P1 LDG.E R26, desc[UR6][R6.64] ;  /* 0x00000006061a9981 */ /* 0x000ea2000c1e1900 */
[----:B-1----:R-:W-:-:S05]  /*0270*/  @!P0 IMAD.WIDE.U32 R22, R17, 0x4, R4 ;  /* 0x0000000411168825 */ /* 0x002fca00078e0004 */
[----:B------:R-:W3:Y:S01]  /*0280*/  @!P0 LDG.E R28, desc[UR6][R22.64] ;  /* 0x00000006161c8981 */ /* 0x000ee2000c1e1900 */
[----:B------:R-:W-:-:S05]  /*0290*/  VIADD R18, R18, 0x1 ;  /* 0x0000000112127836 */ /* 0x000fca0000000000 */
[----:B------:R-:W-:Y:S02]  /*02a0*/  ISETP.NE.AND P0, PT, R18, RZ, PT ;  /* 0x000000ff1200720c */ /* 0x000fe40003f05270 */
[----:B------:R-:W-:Y:S02]  /*02b0*/  IADD3 R3, PT, PT, R3, 0x10, RZ ;  /* 0x0000001003037810 */ /* 0x000fe40007ffe0ff */
[----:B------:R-:W-:Y:S02]  /*02c0*/  IADD3 R14, PT, PT, R14, 0x10, RZ ;  /* 0x000000100e0e7810 */ /* 0x000fe40007ffe0ff */
[----:B------:R-:W-:Y:S02]  /*02d0*/  IADD3 R12, PT, PT, R12, 0x10, RZ ;  /* 0x000000100c0c7810 */ /* 0x000fe40007ffe0ff */
[----:B------:R-:W-:Y:S01]  /*02e0*/  LEA R17, R0, R17, 0x4 ;  /* 0x0000001100117211 */ /* 0x000fe200078e20ff */
[----:B--2---:R-:W-:Y:S04]  /*02f0*/  STS [R19], R26 ;  /* 0x0000001a13007388 */ /* 0x004fe80000000800 */
[----:B---3--:R-:W-:Y:S01]  /*0300*/  STS [R19+0x400], R28 ;  /* 0x0004001c13007388 */ /* 0x008fe20000000800 */
[----:B------:R-:W-:Y:S06]  /*0310*/  BAR.SYNC.DEFER_BLOCKING 0x0 ;  /* 0x0000000000007b1d */ /* 0x000fec0000010000 */
[----:B------:R-:W-:Y:S04]  /*0320*/  LDS R29, [R16+0x400] ;  /* 0x00040000101d7984 */ /* 0x000fe80000000800 */
[----:B------:R-:W0:Y:S04]  /*0330*/  LDS.128 R8, [R20] ;  /* 0x0000000014087984 */ /* 0x000e280000000c00 */
[----:B------:R-:W1:Y:S04]  /*0340*/  LDS R23, [R16+0x440] ;  /* 0x0004400010177984 */ /* 0x000e680000000800 */
[----:B------:R-:W2:Y:S04]  /*0350*/  LDS R27, [R16+0x480] ;  /* 0x00048000101b7984 */ /* 0x000ea80000000800 */
[----:B------:R-:W3:Y:S04]  /*0360*/  LDS R24, [R16+0x4c0] ;  /* 0x0004c00010187984 */ /* 0x000ee80000000800 */
[----:B------:R-:W-:Y:S04]  /*0370*/  LDS R25, [R16+0x500] ;  /* 0x0005000010197984 */ /* 0x000fe80000000800 */
[----:B------:R-:W4:Y:S04]  /*0380*/  LDS.128 R4, [R20+0x10] ;  /* 0x0000100014047984 */ /* 0x000f280000000c00 */
[----:B------:R-:W5:Y:S04]  /*0390*/  LDS R22, [R16+0x540] ;  /* 0x0005400010167984 */ /* 0x000f680000000800 */
[----:B------:R-:W-:Y:S01]  /*03a0*/  LDS R26, [R16+0x5c0] ;  /* 0x0005c000101a7984 */ /* 0x000fe20000000800 */
[----:B0-----:R-:W-:-:S03]  /*03b0*/  FFMA R8, R8, R29, R21 ;  /* 0x0000001d08087223 */ /* 0x001fc60000000015 */
[----:B------:R-:W-:Y:S01]  /*03c0*/  LDS R21, [R16+0x600] ;  /* 0x0006000010157984 */ /* 0x000fe20000000800 */
[----:B-1----:R-:W-:-:S03]  /*03d0*/  FFMA R9, R9, R23, R8 ;  /* 0x0000001709097223 */ /* 0x002fc60000000008 */
[----:B------:R-:W0:Y:S01]  /*03e0*/  LDS R23, [R16+0x580] ;  /* 0x0005800010177984 */ /* 0x000e220000000800 */
[----:B--2---:R-:W-:-:S04]  /*03f0*/  FFMA R10, R10, R27, R9 ;  /* 0x0000001b0a0a7223 */ /* 0x004fc80000000009 */
[----:B---3--:R-:W-:Y:S02]  /*0400*/  FFMA R27, R11, R24, R10 ;  /* 0x000000180b1b7223 */ /* 0x008fe4000000000a */
[----:B------:R-:W1:Y:S04]  /*0410*/  LDS.128 R8, [R20+0x20] ;  /* 0x0000200014087984 */ /* 0x000e680000000c00 */
[----:B------:R-:W2:Y:S01]  /*0420*/  LDS R24, [R16+0x640] ;  /* 0x0006400010187984 */ /* 0x000ea20000000800 */
[----:B----4-:R-:W-:-:S03]  /*0430*/  FFMA R4, R4, R25, R27 ;  /* 0x0000001904047223 */ /* 0x010fc6000000001b */
[----:B------:R-:W3:Y:S01]  /*0440*/  LDS R25, [R16+0x680] ;  /* 0x0006800010197984 */ /* 0x000ee20000000800 */
[----:B-----5:R-:W-:-:S03]  /*0450*/  FFMA R5, R5, R22, R4 ;  /* 0x0000001605057223 */ /* 0x020fc60000000004 */
[----:B------:R-:W4:Y:S01]  /*0460*/  LDS R22, [R16+0x6c0] ;  /* 0x0006c00010167984 */ /* 0x000f220000000800 */
[----:B0-----:R-:W-:-:S03]  /*0470*/  FFMA R6, R6, R23, R5 ;  /* 0x0000001706067223 */ /* 0x001fc60000000005 */
[----:B------:R-:W-:Y:S01]  /*0480*/  LDS R23, [R16+0x700] ;  /* 0x0007000010177984 */ /* 0x000fe20000000800 */
[----:B------:R-:W-:-:S03]  /*0490*/  FFMA R27, R7, R26, R6 ;  /* 0x0000001a071b7223 */ /* 0x000fc60000000006 */
[----:B------:R-:W0:Y:S01]  /*04a0*/  LDS.128 R4, [R20+0x30] ;  /* 0x0000300014047984 */ /* 0x000e220000000c00 */
[----:B-1----:R-:W-:-:S03]  /*04b0*/  FFMA R26, R8, R21, R27 ;  /* 0x00000015081a7223 */ /* 0x002fc6000000001b */
[----:B------:R-:W1:Y:S04]  /*04c0*/  LDS R8, [R16+0x740] ;  /* 0x0007400010087984 */ /* 0x000e680000000800 */
[----:B------:R-:W5:Y:S01]  /*04d0*/  LDS R21, [R16+0x780] ;  /* 0x0007800010157984 */ /* 0x000f620000000800 */
[----:B--2---:R-:W-:-:S03]  /*04e0*/  FFMA R9, R9, R24, R26 ;  /* 0x0000001809097223 */ /* 0x004fc6000000001a */
[----:B------:R-:W2:Y:S01]  /*04f0*/  LDS R24, [R16+0x7c0] ;  /* 0x0007c00010187984 */ /* 0x000ea20000000800 */
[----:B---3--:R-:W-:-:S04]  /*0500*/  FFMA R10, R10, R25, R9 ;  /* 0x000000190a0a7223 */ /* 0x008fc80000000009 */
[----:B----4-:R-:W-:-:S04]  /*0510*/  FFMA R11, R11, R22, R10 ;  /* 0x000000160b0b7223 */ /* 0x010fc8000000000a */
[----:B0-----:R-:W-:-:S04]  /*0520*/  FFMA R4, R4, R23, R11 ;  /* 0x0000001704047223 */ /* 0x001fc8000000000b */
[----:B-1----:R-:W-:-:S04]  /*0530*/  FFMA R5, R5, R8, R4 ;  /* 0x0000000805057223 */ /* 0x002fc80000000004 */
[----:B-----5:R-:W-:-:S04]  /*0540*/  FFMA R6, R6, R21, R5 ;  /* 0x0000001506067223 */ /* 0x020fc80000000005 */
[----:B--2---:R-:W-:Y:S01]  /*0550*/  FFMA R21, R7, R24, R6 ;  /* 0x0000001807157223 */ /* 0x004fe20000000006 */
[----:B------:R-:W-:Y:S06]  /*0560*/  BAR.SYNC.DEFER_BLOCKING 0x0 ;  /* 0x0000000000007b1d */ /* 0x000fec0000010000 */
[----:B------:R-:W-:Y:S05]  /*0570*/  @P0 BRA `(.L_x_1) ;  /* 0xfffffffc00100947 */ /* 0x000fea000383ffff */
.L_x_0:
[----:B------:R-:W-:-:S04]  /*0580*/  VIMNMX R3, PT, PT, R2, R13, !PT ;  /* 0x0000000d02037248 */ /* 0x000fc80007fe0100 */
[----:B------:R-:W-:-:S13]  /*0590*/  ISETP.GE.AND P0, PT, R3, R0, PT ;  /* 0x000000000300720c */ /* 0x000fda0003f06270 */
[----:B------:R-:W-:Y:S05]  /*05a0*/  @P0 EXIT ;  /* 0x000000000000094d */ /* 0x000fea0003800000 */
[----:B------:R-:W0:Y:S01]  /*05b0*/  LDC.64 R4, c[0x0][0x390] ;  /* 0x0000e400ff047b82 */ /* 0x000e220000000a00 */
[----:B------:R-:W-:-:S04]  /*05c0*/  IMAD R3, R2, R0, R13 ;  /* 0x0000000002037224 */ /* 0x000fc800078e020d */
[----:B0-----:R-:W-:-:S05]  /*05d0*/  IMAD.WIDE R2, R3, 0x4, R4 ;  /* 0x0000000403027825 */ /* 0x001fca00078e0204 */
[----:B------:R-:W-:Y:S01]  /*05e0*/  STG.E desc[UR6][R2.64], R21 ;  /* 0x0000001502007986 */ /* 0x000fe2000c101906 */
[----:B------:R-:W-:Y:S05]  /*05f0*/  EXIT ;  /* 0x000000000000794d */ /* 0x000fea0003800000 */
.L_x_2:
[----:B------:R-:W-:-:S00]  /*0600*/  BRA `(.L_x_2) ;  /* 0xfffffffc00fc7947 */ /* 0x000fc0000383ffff */
[----:B------:R-:W-:-:S00]  /*0610*/  NOP ;  /* 0x0000000000007918 */ /* 0x000fc00000000000 */
        /* <DEDUP_REMOVED lines=14> */
.L_x_6:


//--------------------- .text._Z11matMulFixedPfS_S_i --------------------------
	.section	.text._Z11matMulFixedPfS_S_i,"ax",@progbits
	.align	128
        .global         _Z11matMulFixedPfS_S_i
        .type           _Z11matMulFixedPfS_S_i,@function
        .size           _Z11matMulFixedPfS_S_i,(.L_x_7 - _Z11matMulFixedPfS_S_i)
        .other          _Z11matMulFixedPfS_S_i,@"STO_CUDA_ENTRY STV_DEFAULT"
_Z11matMulFixedPfS_S_i:
.text._Z11matMulFixedPfS_S_i:
        /* <DEDUP_REMOVED lines=14> */
[----:B------:R-:W-:Y:S01]  /*00e0*/  UMOV UR4, 0x400 ;  /* 0x0000040000047882 */ /* 0x000fe20000000000 */
[----:B------:R-:W-:Y:S01]  /*00f0*/  IADD3 R4, PT, PT, R0, 0xf, RZ ;  /* 0x0000000f00047810 */ /* 0x000fe20007ffe0ff */
[----:B------:R-:W-:Y:S01]  /*0100*/  UIADD3 UR5, UPT, UPT, UR4, 0x400, URZ ;  /* 0x0000040004057890 */ /* 0x000fe2000fffe0ff */
[-C--:B------:R-:W-:Y:S01]  /*0110*/  IMAD R17, R7, R0.reuse, R3 ;  /* 0x0000000007117224 */ /* 0x080fe200078e0203 */
[----:B------:R-:W-:Y:S02]  /*0120*/  MOV R23, RZ ;  /* 0x000000ff00177202 */ /* 0x000fe40000000f00 */
[----:B------:R-:W-:Y:S01]  /*0130*/  SHF.R.U32.HI R19, RZ, 0x4, R4 ;  /* 0x00000004ff137819 */ /* 0x000fe20000011604 */
[----:B------:R-:W1:Y:S01]  /*0140*/  LDC R6, c[0x0][0x398] ;  /* 0x0000e600ff067b82 */ /* 0x000e620000000800 */
[----:B------:R-:W-:Y:S02]  /*0150*/  IMAD R17, R8, 0x10, R17 ;  /* 0x0000001008117824 */ /* 0x000fe400078e0211 */
[----:B------:R-:W-:Y:S01]  /*0160*/  IMAD R4, R2, R0, R3 ;  /* 0x0000000002047224 */ /* 0x000fe200078e0203 */
[----:B------:R-:W-:Y:S01]  /*0170*/  IADD3 R19, PT, PT, -R19, RZ, RZ ;  /* 0x000000ff13137210 */ /* 0x000fe20007ffe1ff */
[----:B0-----:R-:W-:-:S02]  /*0180*/  ULEA UR5, UR6, UR5, 0x18 ;  /* 0x0000000506057291 */ /* 0x001fc4000f8ec0ff */
[----:B------:R-:W-:-:S04]  /*0190*/  ULEA UR4, UR6, UR4, 0x18 ;  /* 0x0000000406047291 */ /* 0x000fc8000f8ec0ff */
[----:B------:R-:W-:Y:S02]  /*01a0*/  LEA R20, R3, UR5, 0x2 ;  /* 0x0000000503147c11 */ /* 0x000fe4000f8e10ff */
[----:B------:R-:W-:-:S03]  /*01b0*/  LEA R18, R7, UR4, 0x6 ;  /* 0x0000000407127c11 */ /* 0x000fc6000f8e30ff */
[----:B------:R-:W-:Y:S01]  /*01c0*/  IMAD R16, R7, 0x40, R20 ;  /* 0x0000004007107824 */ /* 0x000fe200078e0214 */
[----:B------:R-:W-:-:S07]  /*01d0*/  LEA R21, R3, R18, 0x2 ;  /* 0x0000001203157211 */ /* 0x000fce00078e10ff */
.L_x_4:
        /* <DEDUP_REMOVED lines=20> */
[----:B---3--:R-:W-:Y:S01]  /*0320*/  STS [R16], R27 ;  /* 0x0000001b10007388 */ /* 0x008fe20000000800 */
[----:B------:R-:W-:Y:S06]  /*0330*/  BAR.SYNC.DEFER_BLOCKING 0x0 ;  /* 0x0000000000007b1d */ /* 0x000fec0000010000 */
[----:B------:R-:W-:Y:S04]  /*0340*/  LDS R26, [R20] ;  /* 0x00000000141a7984 */ /* 0x000fe80000000800 */
[----:B------:R-:W0:Y:S04]  /*0350*/  LDS.128 R12, [R18] ;  /* 0x00000000120c7984 */ /* 0x000e280000000c00 */
[----:B------:R-:W1:Y:S04]  /*0360*/  LDS R29, [R20+0x40] ;  /* 0x00004000141d7984 */ /* 0x000e680000000800 */
[----:B------:R-:W2:Y:S04]  /*0370*/  LDS R25, [R20+0x80] ;  /* 0x0000800014197984 */ /* 0x000ea80000000800 */
[----:B------:R-:W3:Y:S04]  /*0380*/  LDS R24, [R20+0xc0] ;  /* 0x0000c00014187984 */ /* 0x000ee80000000800 */
[----:B------:R-:W-:Y:S04]  /*0390*/  LDS.128 R8, [R18+0x10] ;  /* 0x0000100012087984 */ /* 0x000fe80000000c00 */
[----:B------:R-:W-:Y:S04]  /*03a0*/  LDS R22, [R20+0x140] ;  /* 0x0001400014167984 */ /* 0x000fe80000000800 */
[----:B------:R-:W-:Y:S01]  /*03b0*/  LDS R27, [R20+0x200] ;  /* 0x00020000141b7984 */ /* 0x000fe20000000800 */
[----:B0-----:R-:W-:-:S03]  /*03c0*/  FFMA R12, R12, R26, R23 ;  /* 0x0000001a0c0c7223 */ /* 0x001fc60000000017 */
[----:B------:R-:W0:Y:S01]  /*03d0*/  LDS R23, [R20+0x100] ;  /* 0x0001000014177984 */ /* 0x000e220000000800 */
[----:B-1----:R-:W-:-:S03]  /*03e0*/  FFMA R12, R29, R13, R12 ;  /* 0x0000000d1d0c7223 */ /* 0x002fc6000000000c */
[----:B------:R-:W-:Y:S01]  /*03f0*/  LDS R26, [R20+0x1c0] ;  /* 0x0001c000141a7984 */ /* 0x000fe20000000800 */
[----:B--2---:R-:W-:-:S03]  /*0400*/  FFMA R13, R25, R14, R12 ;  /* 0x0000000e190d7223 */ /* 0x004fc6000000000c */
[----:B------:R-:W1:Y:S01]  /*0410*/  LDS R25, [R20+0x180] ;  /* 0x0001800014197984 */ /* 0x000e620000000800 */
[----:B---3--:R-:W-:-:S03]  /*0420*/  FFMA R13, R24, R15, R13 ;  /* 0x0000000f180d7223 */ /* 0x008fc6000000000d */
[----:B------:R-:W-:Y:S01]  /*0430*/  LDS R24, [R20+0x240] ;  /* 0x0002400014187984 */ /* 0x000fe20000000800 */
[----:B0-----:R-:W-:-:S03]  /*0440*/  FFMA R23, R8, R23, R13 ;  /* 0x0000001708177223 */ /* 0x001fc6000000000d */
[----:B------:R-:W0:Y:S01]  /*0450*/  LDS.128 R12, [R18+0x20] ;  /* 0x00002000120c7984 */ /* 0x000e220000000c00 */
[----:B------:R-:W-:-:S03]  /*0460*/  FFMA R22, R22, R9, R23 ;  /* 0x0000000916167223 */ /* 0x000fc60000000017 */
[----:B------:R-:W2:Y:S01]  /*0470*/  LDS R23, [R20+0x280] ;  /* 0x0002800014177984 */ /* 0x000ea20000000800 */
[----:B-1----:R-:W-:-:S03]  /*0480*/  FFMA R25, R25, R10, R22 ;  /* 0x0000000a19197223 */ /* 0x002fc60000000016 */
[----:B------:R-:W1:Y:S01]  /*0490*/  LDS R22, [R20+0x2c0] ;  /* 0x0002c00014167984 */ /* 0x000e620000000800 */
[----:B------:R-:W-:-:S03]  /*04a0*/  FFMA R11, R26, R11, R25 ;  /* 0x0000000b1a0b7223 */ /* 0x000fc60000000019 */
[----:B------:R-:W-:Y:S01]  /*04b0*/  LDS R25, [R20+0x300] ;  /* 0x0003000014197984 */ /* 0x000fe20000000800 */
[----:B0-----:R-:W-:-:S03]  /*04c0*/  FFMA R27, R12, R27, R11 ;  /* 0x0000001b0c1b7223 */ /* 0x001fc6000000000b */
[----:B------:R-:W0:Y:S01]  /*04d0*/  LDS.128 R8, [R18+0x30] ;  /* 0x0000300012087984 */ /* 0x000e220000000c00 */
[----:B------:R-:W-:-:S03]  /*04e0*/  FFMA R24, R24, R13, R27 ;  /* 0x0000000d18187223 */ /* 0x000fc6000000001b */
[----:B------:R-:W3:Y:S04]  /*04f0*/  LDS R27, [R20+0x340] ;  /* 0x00034000141b7984 */ /* 0x000ee80000000800 */
[----:B------:R-:W4:Y:S04]  /*0500*/  LDS R13, [R20+0x380] ;  /* 0x00038000140d7984 */ /* 0x000f280000000800 */
[----:B------:R-:W5:Y:S01]  /*0510*/  LDS R12, [R20+0x3c0] ;  /* 0x0003c000140c7984 */ /* 0x000f620000000800 */
[----:B--2---:R-:W-:-:S04]  /*0520*/  FFMA R23, R23, R14, R24 ;  /* 0x0000000e17177223 */ /* 0x004fc80000000018 */
[----:B-1----:R-:W-:-:S04]  /*0530*/  FFMA R15, R22, R15, R23 ;  /* 0x0000000f160f7223 */ /* 0x002fc80000000017 */
[----:B0-----:R-:W-:-:S04]  /*0540*/  FFMA R8, R8, R25, R15 ;  /* 0x0000001908087223 */ /* 0x001fc8000000000f */
[----:B---3--:R-:W-:-:S04]  /*0550*/  FFMA R8, R27, R9, R8 ;  /* 0x000000091b087223 */ /* 0x008fc80000000008 */
[----:B----4-:R-:W-:-:S04]  /*0560*/  FFMA R13, R13, R10, R8 ;  /* 0x0000000a0d0d7223 */ /* 0x010fc80000000008 */
[----:B-----5:R-:W-:Y:S01]  /*0570*/  FFMA R23, R12, R11, R13 ;  /* 0x0000000b0c177223 */ /* 0x020fe2000000000d */
[----:B------:R-:W-:Y:S06]  /*0580*/  BAR.SYNC.DEFER_BLOCKING 0x0 ;  /* 0x0000000000007b1d */ /* 0x000fec0000010000 */
[----:B------:R-:W-:Y:S05]  /*0590*/  @P0 BRA `(.L_x_4) ;  /* 0xfffffffc00100947 */ /* 0x000fea000383ffff */
.L_x_3:
        /* <DEDUP_REMOVED lines=8> */
.L_x_5:
        /* <DEDUP_REMOVED lines=14> */
.L_x_7:


//--------------------- .nv.shared._Z13matMulDynamicPfS_S_i --------------------------
	.section	.nv.shared._Z13matMulDynamicPfS_S_i,"aw",@nobits
	.sectionflags	@""
	.align	16
	.zero		1024


//--------------------- .nv.shared.reserved.0     --------------------------
	.section	.nv.shared.reserved.0,"aw",@nobits
	.weak		__nv_reservedSMEM_offset_0_alias
	.size		__nv_reservedSMEM_offset_0_alias, 0, 64
	.other		__nv_reservedSMEM_offset_0_alias,@"STO_CUDA_RESERVED_SHARED STV_DEFAULT"
__nv_reservedSMEM_offset_0_alias:
	.zero		0
	.zero		64


//--------------------- .nv.shared._Z11matMulFixedPfS_S_i --------------------------
	.section	.nv.shared._Z11matMulFixedPfS_S_i,"aw",@nobits
	.sectionflags	@""
	.align	16
.nv.shared._Z11matMulFixedPfS_S_i:
	.zero		3072


//--------------------- .nv.constant0._Z13matMulDynamicPfS_S_i --------------------------
	.section	.nv.constant0._Z13matMulDynamicPfS_S_i,"a",@progbits
	.sectionflags	@""
	.align	4
.nv.constant0._Z13matMulDynamicPfS_S_i:
	.zero		924


//--------------------- .nv.constant0._Z11matMulFixedPfS_S_i --------------------------
	.section	.nv.constant0._Z11matMulFixedPfS_S_i,"a",@progbits
	.sectionflags	@""
	.align	4
.nv.constant0._Z11matMulFixedPfS_S_i:
	.zero		924


//--------------------- SYMBOLS --------------------------

	.type		.nv.reservedSmem.offset0,@object
	.size		.nv.reservedSmem.offset0,0x4
	.type		.nv.reservedSmem.cap,@object
	.size		.nv.reservedSmem.cap,0x4
